//
// Generated by NVIDIA NVVM Compiler
//
// Compiler Build ID: CL-36424714
// Cuda compilation tools, release 13.0, V13.0.88
// Based on NVVM 20.0.0
//

.version 9.0
.target sm_100
.address_size 64

	// .globl	_Z13setter_kernelIfEvPT_m

.visible .entry _Z13setter_kernelIfEvPT_m(
	.param .u64 .ptr .align 1 _Z13setter_kernelIfEvPT_m_param_0,
	.param .u64 _Z13setter_kernelIfEvPT_m_param_1
)
{
	.reg .pred 	%p<3>;
	.reg .b32 	%r<8>;
	.reg .b64 	%rd<11>;

	ld.param.u64 	%rd6, [_Z13setter_kernelIfEvPT_m_param_0];
	ld.param.u64 	%rd7, [_Z13setter_kernelIfEvPT_m_param_1];
	mov.u32 	%r2, %ctaid.x;
	mov.u32 	%r1, %ntid.x;
	mov.u32 	%r3, %tid.x;
	mad.lo.s32 	%r4, %r2, %r1, %r3;
	cvt.u64.u32 	%rd10, %r4;
	setp.le.u64 	%p1, %rd7, %rd10;
	@%p1 bra 	$L__BB0_3;
	mov.u32 	%r5, %nctaid.x;
	mul.lo.s32 	%r6, %r5, %r1;
	cvt.u64.u32 	%rd2, %r6;
	cvta.to.global.u64 	%rd3, %rd6;
$L__BB0_2:
	shl.b64 	%rd8, %rd10, 2;
	add.s64 	%rd9, %rd3, %rd8;
	mov.b32 	%r7, 1092616192;
	st.global.u32 	[%rd9], %r7;
	add.s64 	%rd10, %rd10, %rd2;
	setp.lt.u64 	%p2, %rd10, %rd7;
	@%p2 bra 	$L__BB0_2;
$L__BB0_3:
	ret;

}


// ===== COMPILED SASS (sm_100) =====

	.target	sm_100

	.elftype	@"ET_EXEC"


//--------------------- .note.nv.tkinfo           --------------------------
	.section	.note.nv.tkinfo,"",@"SHT_NOTE"
	.sectionflags	@"SHF_NOTE_NV_TKINFO"
	.tkinfo
        /*0018*/ 	.word	0x00000002
        /*0030*/ 	.string	""
        /*0030*/ 	.string	"ptxas"
        /*0030*/ 	.string	"Cuda compilation tools, release 13.0, V13.0.88"
        /*0030*/ 	.string	"Build cuda_13.0.r13.0/compiler.36424714_0"
        /*0030*/ 	.string	"-arch sm_100 -m 64 "



//--------------------- .note.nv.cuinfo           --------------------------
	.section	.note.nv.cuinfo,"",@"SHT_NOTE"
	.sectionflags	@"SHF_NOTE_NV_CUINFO"
        /*0018*/ 	.short	0x0002
        /*001a*/ 	.short	0x0064
        /*001c*/ 	.short	0x0082
	.zero		2


//--------------------- .nv.info                  --------------------------
	.section	.nv.info,"",@"SHT_CUDA_INFO"
	.align	4


	//----- nvinfo : EIATTR_REGCOUNT
	.align		4
        /*0000*/ 	.byte	0x04, 0x2f
        /*0002*/ 	.short	(.L_1 - .L_0)
	.align		4
.L_0:
        /*0004*/ 	.word	index@(_Z13setter_kernelIfEvPT_m)
        /*0008*/ 	.word	0x0000000a


	//----- nvinfo : EIATTR_FRAME_SIZE
	.align		4
.L_1:
        /*000c*/ 	.byte	0x04, 0x11
        /*000e*/ 	.short	(.L_3 - .L_2)
	.align		4
.L_2:
        /*0010*/ 	.word	index@(_Z13setter_kernelIfEvPT_m)
        /*0014*/ 	.word	0x00000000


	//----- nvinfo : EIATTR_MIN_STACK_SIZE
	.align		4
.L_3:
        /*0018*/ 	.byte	0x04, 0x12
        /*001a*/ 	.short	(.L_5 - .L_4)
	.align		4
.L_4:
        /*001c*/ 	.word	index@(_Z13setter_kernelIfEvPT_m)
        /*0020*/ 	.word	0x00000000
.L_5:


//--------------------- .nv.compat                --------------------------
	.section	.nv.compat,"",@"SHT_CUDA_COMPAT_INFO"
	.align	4
        /*0000*/ 	.byte	0x02, 0x09, 0x00, 0x00, 0x02, 0x02, 0x01, 0x00, 0x02, 0x05, 0x05, 0x00, 0x03, 0x07, 0x01, 0x01
        /*0010*/ 	.byte	0x02, 0x03, 0x00, 0x00, 0x02, 0x06, 0x01, 0x00, 0x04, 0x0b, 0x08, 0x00, 0x09, 0x00, 0x00, 0x00
        /*0020*/ 	.byte	0x00, 0x00, 0x00, 0x00


//--------------------- .nv.info._Z13setter_kernelIfEvPT_m --------------------------
	.section	.nv.info._Z13setter_kernelIfEvPT_m,"",@"SHT_CUDA_INFO"
	.sectionflags	@""
	.align	4


	//----- nvinfo : EIATTR_CUDA_API_VERSION
	.align		4
        /*0000*/ 	.byte	0x04, 0x37
        /*0002*/ 	.short	(.L_7 - .L_6)
.L_6:
        /*0004*/ 	.word	0x00000082


	//----- nvinfo : EIATTR_KPARAM_INFO
	.align		4
.L_7:
        /*0008*/ 	.byte	0x04, 0x17
        /*000a*/ 	.short	(.L_9 - .L_8)
.L_8:
        /*000c*/ 	.word	0x00000000
        /*0010*/ 	.short	0x0001
        /*0012*/ 	.short	0x0008
        /*0014*/ 	.byte	0x00, 0xf0, 0x21, 0x00


	//----- nvinfo : EIATTR_KPARAM_INFO
	.align		4
.L_9:
        /*0018*/ 	.byte	0x04, 0x17
        /*001a*/ 	.short	(.L_11 - .L_10)
.L_10:
        /*001c*/ 	.word	0x00000000
        /*0020*/ 	.short	0x0000
        /*0022*/ 	.short	0x0000
        /*0024*/ 	.byte	0x00, 0xf5, 0x21, 0x00


	//----- nvinfo : EIATTR_SPARSE_MMA_MASK
	.align		4
.L_11:
        /*0028*/ 	.byte	0x03, 0x50
        /*002a*/ 	.short	0x0000


	//----- nvinfo : EIATTR_MAXREG_COUNT
	.align		4
        /*002c*/ 	.byte	0x03, 0x1b
        /*002e*/ 	.short	0x00ff


	//----- nvinfo : EIATTR_MERCURY_ISA_VERSION
	.align		4
        /*0030*/ 	.byte	0x03, 0x5f
        /*0032*/ 	.short	0x0101


	//----- nvinfo : EIATTR_VRC_CTA_INIT_COUNT
	.align		4
        /*0034*/ 	.byte	0x02, 0x4a
	.zero		1
	.zero		1


	//----- nvinfo : EIATTR_EXIT_INSTR_OFFSETS
	.align		4
        /*0038*/ 	.byte	0x04, 0x1c
        /*003a*/ 	.short	(.L_13 - .L_12)


	//   ....[0]....
.L_12:
        /*003c*/ 	.word	0x00000080


	//   ....[1]....
        /*0040*/ 	.word	0x00000180


	//----- nvinfo : EIATTR_CRS_STACK_SIZE
	.align		4
.L_13:
        /*0044*/ 	.byte	0x04, 0x1e
        /*0046*/ 	.short	(.L_15 - .L_14)
.L_14:
        /*0048*/ 	.word	0x00000000


	//----- nvinfo : EIATTR_CBANK_PARAM_SIZE
	.align		4
.L_15:
        /*004c*/ 	.byte	0x03, 0x19
        /*004e*/ 	.short	0x0010


	//----- nvinfo : EIATTR_PARAM_CBANK
	.align		4
        /*0050*/ 	.byte	0x04, 0x0a
        /*0052*/ 	.short	(.L_17 - .L_16)
	.align		4
.L_16:
        /*0054*/ 	.word	index@(.nv.constant0._Z13setter_kernelIfEvPT_m)
        /*0058*/ 	.short	0x0380
        /*005a*/ 	.short	0x0010


	//----- nvinfo : EIATTR_SW_WAR
	.align		4
.L_17:
        /*005c*/ 	.byte	0x04, 0x36
        /*005e*/ 	.short	(.L_19 - .L_18)
.L_18:
        /*0060*/ 	.word	0x00000008
.L_19:


//--------------------- .nv.callgraph             --------------------------
	.section	.nv.callgraph,"",@"SHT_CUDA_CALLGRAPH"
	.align	4
	.sectionentsize	8
	.align		4
        /*0000*/ 	.word	0x00000000
	.align		4
        /*0004*/ 	.word	0xffffffff
	.align		4
        /*0008*/ 	.word	0x00000000
	.align		4
        /*000c*/ 	.word	0xfffffffe
	.align		4
        /*0010*/ 	.word	0x00000000
	.align		4
        /*0014*/ 	.word	0xfffffffd
	.align		4
        /*0018*/ 	.word	0x00000000
	.align		4
        /*001c*/ 	.word	0xfffffffc


//--------------------- .text._Z13setter_kernelIfEvPT_m --------------------------
	.section	.text._Z13setter_kernelIfEvPT_m,"ax",@progbits
	.align	128
        .global         _Z13setter_kernelIfEvPT_m
        .type           _Z13setter_kernelIfEvPT_m,@function
        .size           _Z13setter_kernelIfEvPT_m,(.L_x_2 - _Z13setter_kernelIfEvPT_m)
        .other          _Z13setter_kernelIfEvPT_m,@"STO_CUDA_ENTRY STV_DEFAULT"
_Z13setter_kernelIfEvPT_m:
.text._Z13setter_kernelIfEvPT_m:
[----:B------:R-:W-:Y:S01]  /*0000*/  LDC R1, c[0x0][0x37c] ;  /* 0x0000df00ff017b82 */ /* 0x000fe20000000800 */
[----:B------:R-:W0:Y:S07]  /*0010*/  S2R R3, SR_TID.X ;  /* 0x0000000000037919 */ /* 0x000e2e0000002100 */
[----:B------:R-:W0:Y:S01]  /*0020*/  S2UR UR4, SR_CTAID.X ;  /* 0x00000000000479c3 */ /* 0x000e220000002500 */
[----:B------:R-:W1:Y:S07]  /*0030*/  LDCU.64 UR8, c[0x0][0x388] ;  /* 0x00007100ff0877ac */ /* 0x000e6e0008000a00 */
[----:B------:R-:W0:Y:S02]  /*0040*/  LDC R2, c[0x0][0x360] ;  /* 0x0000d800ff027b82 */ /* 0x000e240000000800 */
[----:B0-----:R-:W-:-:S05]  /*0050*/  IMAD R0, R2, UR4, R3 ;  /* 0x0000000402007c24 */ /* 0x001fca000f8e0203 */
[----:B-1----:R-:W-:-:S04]  /*0060*/  ISETP.GE.U32.AND P0, PT, R0, UR8, PT ;  /* 0x0000000800007c0c */ /* 0x002fc8000bf06070 */
[----:B------:R-:W-:-:S13]  /*0070*/  ISETP.GE.U32.AND.EX P0, PT, RZ, UR9, PT, P0 ;  /* 0x00000009ff007c0c */ /* 0x000fda000bf06100 */
[----:B------:R-:W-:Y:S05]  /*0080*/  @P0 EXIT ;  /* 0x000000000000094d */ /* 0x000fea0003800000 */
[----:B------:R-:W0:Y:S01]  /*0090*/  LDCU UR4, c[0x0][0x370] ;  /* 0x00006e00ff0477ac */ /* 0x000e220008000800 */
[----:B------:R-:W-:Y:S02]  /*00a0*/  IMAD.MOV.U32 R5, RZ, RZ, R0 ;  /* 0x000000ffff057224 */ /* 0x000fe400078e0000 */
[----:B------:R-:W-:Y:S01]  /*00b0*/  IMAD.MOV.U32 R4, RZ, RZ, RZ ;  /* 0x000000ffff047224 */ /* 0x000fe200078e00ff */
[----:B------:R-:W1:Y:S01]  /*00c0*/  LDCU.64 UR6, c[0x0][0x358] ;  /* 0x00006b00ff0677ac */ /* 0x000e620008000a00 */
[----:B------:R-:W-:Y:S01]  /*00d0*/  IMAD.MOV.U32 R7, RZ, RZ, 0x41200000 ;  /* 0x41200000ff077424 */ /* 0x000fe200078e00ff */
[----:B------:R-:W2:Y:S01]  /*00e0*/  LDCU.64 UR10, c[0x0][0x380] ;  /* 0x00007000ff0a77ac */ /* 0x000ea20008000a00 */
[----:B0-----:R-:W-:-:S07]  /*00f0*/  IMAD R0, R2, UR4, RZ ;  /* 0x0000000402007c24 */ /* 0x001fce000f8e02ff */
.L_x_0:
[----:B--2---:R-:W-:-:S04]  /*0100*/  LEA R2, P0, R5, UR10, 0x2 ;  /* 0x0000000a05027c11 */ /* 0x004fc8000f8010ff */
[----:B------:R-:W-:Y:S02]  /*0110*/  LEA.HI.X R3, R5, UR11, R4, 0x2, P0 ;  /* 0x0000000b05037c11 */ /* 0x000fe400080f1404 */
[----:B------:R-:W-:-:S03]  /*0120*/  IADD3 R5, P0, PT, R0, R5, RZ ;  /* 0x0000000500057210 */ /* 0x000fc60007f1e0ff */
[----:B-1----:R0:W-:Y:S02]  /*0130*/  STG.E desc[UR6][R2.64], R7 ;  /* 0x0000000702007986 */ /* 0x0021e4000c101906 */
[----:B------:R-:W-:Y:S01]  /*0140*/  IMAD.X R4, RZ, RZ, R4, P0 ;  /* 0x000000ffff047224 */ /* 0x000fe200000e0604 */
[----:B------:R-:W-:-:S04]  /*0150*/  ISETP.GE.U32.AND P0, PT, R5, UR8, PT ;  /* 0x0000000805007c0c */ /* 0x000fc8000bf06070 */
[----:B------:R-:W-:-:S13]  /*0160*/  ISETP.GE.U32.AND.EX P0, PT, R4, UR9, PT, P0 ;  /* 0x0000000904007c0c */ /* 0x000fda000bf06100 */
[----:B0-----:R-:W-:Y:S05]  /*0170*/  @!P0 BRA `(.L_x_0) ;  /* 0xfffffffc00e08947 */ /* 0x001fea000383ffff */
[----:B------:R-:W-:Y:S05]  /*0180*/  EXIT ;  /* 0x000000000000794d */ /* 0x000fea0003800000 */
.L_x_1:
[----:B------:R-:W-:-:S00]  /*0190*/  BRA `(.L_x_1) ;  /* 0xfffffffc00fc7947 */ /* 0x000fc0000383ffff */
[----:B------:R-:W-:-:S00]  /*01a0*/  NOP ;  /* 0x0000000000007918 */ /* 0x000fc00000000000 */
        /* <DEDUP_REMOVED lines=13> */
.L_x_2:


//--------------------- .nv.shared.reserved.0     --------------------------
	.section	.nv.shared.reserved.0,"aw",@nobits
	.weak		__nv_reservedSMEM_offset_0_alias
	.size		__nv_reservedSMEM_offset_0_alias, 0, 64
	.other		__nv_reservedSMEM_offset_0_alias,@"STO_CUDA_RESERVED_SHARED STV_DEFAULT"
__nv_reservedSMEM_offset_0_alias:
	.zero		0
	.zero		64


//--------------------- .nv.constant0._Z13setter_kernelIfEvPT_m --------------------------
	.section	.nv.constant0._Z13setter_kernelIfEvPT_m,"a",@progbits
	.sectionflags	@""
	.align	4
.nv.constant0._Z13setter_kernelIfEvPT_m:
	.zero		912


//--------------------- SYMBOLS --------------------------

	.type		.nv.reservedSmem.offset0,@object
	.size		.nv.reservedSmem.offset0,0x4
